//
// Generated by NVIDIA NVVM Compiler
//
// Compiler Build ID: CL-36424714
// Cuda compilation tools, release 13.0, V13.0.88
// Based on NVVM 20.0.0
//

.version 9.0
.target sm_100
.address_size 64

	// .globl	_Z11kernel_1t1ePfS_S_m

.visible .entry _Z11kernel_1t1ePfS_S_m(
	.param .u64 .ptr .align 1 _Z11kernel_1t1ePfS_S_m_param_0,
	.param .u64 .ptr .align 1 _Z11kernel_1t1ePfS_S_m_param_1,
	.param .u64 .ptr .align 1 _Z11kernel_1t1ePfS_S_m_param_2,
	.param .u64 _Z11kernel_1t1ePfS_S_m_param_3
)
{


	ret;

}
	// .globl	_Z11kernel_1t1rPfS_S_m
.visible .entry _Z11kernel_1t1rPfS_S_m(
	.param .u64 .ptr .align 1 _Z11kernel_1t1rPfS_S_m_param_0,
	.param .u64 .ptr .align 1 _Z11kernel_1t1rPfS_S_m_param_1,
	.param .u64 .ptr .align 1 _Z11kernel_1t1rPfS_S_m_param_2,
	.param .u64 _Z11kernel_1t1rPfS_S_m_param_3
)
{


	ret;

}
	// .globl	_Z11kernel_1t1cPfS_S_m
.visible .entry _Z11kernel_1t1cPfS_S_m(
	.param .u64 .ptr .align 1 _Z11kernel_1t1cPfS_S_m_param_0,
	.param .u64 .ptr .align 1 _Z11kernel_1t1cPfS_S_m_param_1,
	.param .u64 .ptr .align 1 _Z11kernel_1t1cPfS_S_m_param_2,
	.param .u64 _Z11kernel_1t1cPfS_S_m_param_3
)
{


	ret;

}


// ===== COMPILED SASS (sm_100) =====

	.target	sm_100

	.elftype	@"ET_EXEC"


//--------------------- .note.nv.tkinfo           --------------------------
	.section	.note.nv.tkinfo,"",@"SHT_NOTE"
	.sectionflags	@"SHF_NOTE_NV_TKINFO"
	.tkinfo
        /*0018*/ 	.word	0x00000002
        /*0030*/ 	.string	""
        /*0030*/ 	.string	"ptxas"
        /*0030*/ 	.string	"Cuda compilation tools, release 13.0, V13.0.88"
        /*0030*/ 	.string	"Build cuda_13.0.r13.0/compiler.36424714_0"
        /*0030*/ 	.string	"-arch sm_100 -m 64 "



//--------------------- .note.nv.cuinfo           --------------------------
	.section	.note.nv.cuinfo,"",@"SHT_NOTE"
	.sectionflags	@"SHF_NOTE_NV_CUINFO"
        /*0018*/ 	.short	0x0002
        /*001a*/ 	.short	0x0064
        /*001c*/ 	.short	0x0082
	.zero		2


//--------------------- .nv.info                  --------------------------
	.section	.nv.info,"",@"SHT_CUDA_INFO"
	.align	4


	//----- nvinfo : EIATTR_REGCOUNT
	.align		4
        /*0000*/ 	.byte	0x04, 0x2f
        /*0002*/ 	.short	(.L_1 - .L_0)
	.align		4
.L_0:
        /*0004*/ 	.word	index@(_Z11kernel_1t1ePfS_S_m)
        /*0008*/ 	.word	0x00000004


	//----- nvinfo : EIATTR_FRAME_SIZE
	.align		4
.L_1:
        /*000c*/ 	.byte	0x04, 0x11
        /*000e*/ 	.short	(.L_3 - .L_2)
	.align		4
.L_2:
        /*0010*/ 	.word	index@(_Z11kernel_1t1ePfS_S_m)
        /*0014*/ 	.word	0x00000000


	//----- nvinfo : EIATTR_REGCOUNT
	.align		4
.L_3:
        /*0018*/ 	.byte	0x04, 0x2f
        /*001a*/ 	.short	(.L_5 - .L_4)
	.align		4
.L_4:
        /*001c*/ 	.word	index@(_Z11kernel_1t1rPfS_S_m)
        /*0020*/ 	.word	0x00000004


	//----- nvinfo : EIATTR_FRAME_SIZE
	.align		4
.L_5:
        /*0024*/ 	.byte	0x04, 0x11
        /*0026*/ 	.short	(.L_7 - .L_6)
	.align		4
.L_6:
        /*0028*/ 	.word	index@(_Z11kernel_1t1rPfS_S_m)
        /*002c*/ 	.word	0x00000000


	//----- nvinfo : EIATTR_REGCOUNT
	.align		4
.L_7:
        /*0030*/ 	.byte	0x04, 0x2f
        /*0032*/ 	.short	(.L_9 - .L_8)
	.align		4
.L_8:
        /*0034*/ 	.word	index@(_Z11kernel_1t1cPfS_S_m)
        /*0038*/ 	.word	0x00000004


	//----- nvinfo : EIATTR_FRAME_SIZE
	.align		4
.L_9:
        /*003c*/ 	.byte	0x04, 0x11
        /*003e*/ 	.short	(.L_11 - .L_10)
	.align		4
.L_10:
        /*0040*/ 	.word	index@(_Z11kernel_1t1cPfS_S_m)
        /*0044*/ 	.word	0x00000000


	//----- nvinfo : EIATTR_MIN_STACK_SIZE
	.align		4
.L_11:
        /*0048*/ 	.byte	0x04, 0x12
        /*004a*/ 	.short	(.L_13 - .L_12)
	.align		4
.L_12:
        /*004c*/ 	.word	index@(_Z11kernel_1t1cPfS_S_m)
        /*0050*/ 	.word	0x00000000


	//----- nvinfo : EIATTR_MIN_STACK_SIZE
	.align		4
.L_13:
        /*0054*/ 	.byte	0x04, 0x12
        /*0056*/ 	.short	(.L_15 - .L_14)
	.align		4
.L_14:
        /*0058*/ 	.word	index@(_Z11kernel_1t1rPfS_S_m)
        /*005c*/ 	.word	0x00000000


	//----- nvinfo : EIATTR_MIN_STACK_SIZE
	.align		4
.L_15:
        /*0060*/ 	.byte	0x04, 0x12
        /*0062*/ 	.short	(.L_17 - .L_16)
	.align		4
.L_16:
        /*0064*/ 	.word	index@(_Z11kernel_1t1ePfS_S_m)
        /*0068*/ 	.word	0x00000000
.L_17:


//--------------------- .nv.compat                --------------------------
	.section	.nv.compat,"",@"SHT_CUDA_COMPAT_INFO"
	.align	4
        /*0000*/ 	.byte	0x02, 0x09, 0x00, 0x00, 0x02, 0x02, 0x01, 0x00, 0x02, 0x05, 0x05, 0x00, 0x03, 0x07, 0x01, 0x01
        /*0010*/ 	.byte	0x02, 0x03, 0x00, 0x00, 0x02, 0x06, 0x01, 0x00, 0x04, 0x0b, 0x08, 0x00, 0x09, 0x00, 0x00, 0x00
        /*0020*/ 	.byte	0x00, 0x00, 0x00, 0x00


//--------------------- .nv.info._Z11kernel_1t1cPfS_S_m --------------------------
	.section	.nv.info._Z11kernel_1t1cPfS_S_m,"",@"SHT_CUDA_INFO"
	.sectionflags	@""
	.align	4


	//----- nvinfo : EIATTR_CUDA_API_VERSION
	.align		4
        /*0000*/ 	.byte	0x04, 0x37
        /*0002*/ 	.short	(.L_19 - .L_18)
.L_18:
        /*0004*/ 	.word	0x00000082


	//----- nvinfo : EIATTR_KPARAM_INFO
	.align		4
.L_19:
        /*0008*/ 	.byte	0x04, 0x17
        /*000a*/ 	.short	(.L_21 - .L_20)
.L_20:
        /*000c*/ 	.word	0x00000000
        /*0010*/ 	.short	0x0003
        /*0012*/ 	.short	0x0018
        /*0014*/ 	.byte	0x00, 0xf0, 0x21, 0x00


	//----- nvinfo : EIATTR_KPARAM_INFO
	.align		4
.L_21:
        /*0018*/ 	.byte	0x04, 0x17
        /*001a*/ 	.short	(.L_23 - .L_22)
.L_22:
        /*001c*/ 	.word	0x00000000
        /*0020*/ 	.short	0x0002
        /*0022*/ 	.short	0x0010
        /*0024*/ 	.byte	0x00, 0xf5, 0x21, 0x00


	//----- nvinfo : EIATTR_KPARAM_INFO
	.align		4
.L_23:
        /*0028*/ 	.byte	0x04, 0x17
        /*002a*/ 	.short	(.L_25 - .L_24)
.L_24:
        /*002c*/ 	.word	0x00000000
        /*0030*/ 	.short	0x0001
        /*0032*/ 	.short	0x0008
        /*0034*/ 	.byte	0x00, 0xf5, 0x21, 0x00


	//----- nvinfo : EIATTR_KPARAM_INFO
	.align		4
.L_25:
        /*0038*/ 	.byte	0x04, 0x17
        /*003a*/ 	.short	(.L_27 - .L_26)
.L_26:
        /*003c*/ 	.word	0x00000000
        /*0040*/ 	.short	0x0000
        /*0042*/ 	.short	0x0000
        /*0044*/ 	.byte	0x00, 0xf5, 0x21, 0x00


	//----- nvinfo : EIATTR_SPARSE_MMA_MASK
	.align		4
.L_27:
        /*0048*/ 	.byte	0x03, 0x50
        /*004a*/ 	.short	0x0000


	//----- nvinfo : EIATTR_MAXREG_COUNT
	.align		4
        /*004c*/ 	.byte	0x03, 0x1b
        /*004e*/ 	.short	0x00ff


	//----- nvinfo : EIATTR_MERCURY_ISA_VERSION
	.align		4
        /*0050*/ 	.byte	0x03, 0x5f
        /*0052*/ 	.short	0x0101


	//----- nvinfo : EIATTR_VRC_CTA_INIT_COUNT
	.align		4
        /*0054*/ 	.byte	0x02, 0x4a
	.zero		1
	.zero		1


	//----- nvinfo : EIATTR_EXIT_INSTR_OFFSETS
	.align		4
        /*0058*/ 	.byte	0x04, 0x1c
        /*005a*/ 	.short	(.L_29 - .L_28)


	//   ....[0]....
.L_28:
        /*005c*/ 	.word	0x00000010


	//----- nvinfo : EIATTR_CBANK_PARAM_SIZE
	.align		4
.L_29:
        /*0060*/ 	.byte	0x03, 0x19
        /*0062*/ 	.short	0x0020


	//----- nvinfo : EIATTR_PARAM_CBANK
	.align		4
        /*0064*/ 	.byte	0x04, 0x0a
        /*0066*/ 	.short	(.L_31 - .L_30)
	.align		4
.L_30:
        /*0068*/ 	.word	index@(.nv.constant0._Z11kernel_1t1cPfS_S_m)
        /*006c*/ 	.short	0x0380
        /*006e*/ 	.short	0x0020


	//----- nvinfo : EIATTR_SW_WAR
	.align		4
.L_31:
        /*0070*/ 	.byte	0x04, 0x36
        /*0072*/ 	.short	(.L_33 - .L_32)
.L_32:
        /*0074*/ 	.word	0x00000008
.L_33:


//--------------------- .nv.info._Z11kernel_1t1rPfS_S_m --------------------------
	.section	.nv.info._Z11kernel_1t1rPfS_S_m,"",@"SHT_CUDA_INFO"
	.sectionflags	@""
	.align	4


	//----- nvinfo : EIATTR_CUDA_API_VERSION
	.align		4
        /*0000*/ 	.byte	0x04, 0x37
        /*0002*/ 	.short	(.L_35 - .L_34)
.L_34:
        /*0004*/ 	.word	0x00000082


	//----- nvinfo : EIATTR_KPARAM_INFO
	.align		4
.L_35:
        /*0008*/ 	.byte	0x04, 0x17
        /*000a*/ 	.short	(.L_37 - .L_36)
.L_36:
        /*000c*/ 	.word	0x00000000
        /*0010*/ 	.short	0x0003
        /*0012*/ 	.short	0x0018
        /*0014*/ 	.byte	0x00, 0xf0, 0x21, 0x00


	//----- nvinfo : EIATTR_KPARAM_INFO
	.align		4
.L_37:
        /*0018*/ 	.byte	0x04, 0x17
        /*001a*/ 	.short	(.L_39 - .L_38)
.L_38:
        /*001c*/ 	.word	0x00000000
        /*0020*/ 	.short	0x0002
        /*0022*/ 	.short	0x0010
        /*0024*/ 	.byte	0x00, 0xf5, 0x21, 0x00


	//----- nvinfo : EIATTR_KPARAM_INFO
	.align		4
.L_39:
        /*0028*/ 	.byte	0x04, 0x17
        /*002a*/ 	.short	(.L_41 - .L_40)
.L_40:
        /*002c*/ 	.word	0x00000000
        /*0030*/ 	.short	0x0001
        /*0032*/ 	.short	0x0008
        /*0034*/ 	.byte	0x00, 0xf5, 0x21, 0x00


	//----- nvinfo : EIATTR_KPARAM_INFO
	.align		4
.L_41:
        /*0038*/ 	.byte	0x04, 0x17
        /*003a*/ 	.short	(.L_43 - .L_42)
.L_42:
        /*003c*/ 	.word	0x00000000
        /*0040*/ 	.short	0x0000
        /*0042*/ 	.short	0x0000
        /*0044*/ 	.byte	0x00, 0xf5, 0x21, 0x00


	//----- nvinfo : EIATTR_SPARSE_MMA_MASK
	.align		4
.L_43:
        /*0048*/ 	.byte	0x03, 0x50
        /*004a*/ 	.short	0x0000


	//----- nvinfo : EIATTR_MAXREG_COUNT
	.align		4
        /*004c*/ 	.byte	0x03, 0x1b
        /*004e*/ 	.short	0x00ff


	//----- nvinfo : EIATTR_MERCURY_ISA_VERSION
	.align		4
        /*0050*/ 	.byte	0x03, 0x5f
        /*0052*/ 	.short	0x0101


	//----- nvinfo : EIATTR_VRC_CTA_INIT_COUNT
	.align		4
        /*0054*/ 	.byte	0x02, 0x4a
	.zero		1
	.zero		1


	//----- nvinfo : EIATTR_EXIT_INSTR_OFFSETS
	.align		4
        /*0058*/ 	.byte	0x04, 0x1c
        /*005a*/ 	.short	(.L_45 - .L_44)


	//   ....[0]....
.L_44:
        /*005c*/ 	.word	0x00000010


	//----- nvinfo : EIATTR_CBANK_PARAM_SIZE
	.align		4
.L_45:
        /*0060*/ 	.byte	0x03, 0x19
        /*0062*/ 	.short	0x0020


	//----- nvinfo : EIATTR_PARAM_CBANK
	.align		4
        /*0064*/ 	.byte	0x04, 0x0a
        /*0066*/ 	.short	(.L_47 - .L_46)
	.align		4
.L_46:
        /*0068*/ 	.word	index@(.nv.constant0._Z11kernel_1t1rPfS_S_m)
        /*006c*/ 	.short	0x0380
        /*006e*/ 	.short	0x0020


	//----- nvinfo : EIATTR_SW_WAR
	.align		4
.L_47:
        /*0070*/ 	.byte	0x04, 0x36
        /*0072*/ 	.short	(.L_49 - .L_48)
.L_48:
        /*0074*/ 	.word	0x00000008
.L_49:


//--------------------- .nv.info._Z11kernel_1t1ePfS_S_m --------------------------
	.section	.nv.info._Z11kernel_1t1ePfS_S_m,"",@"SHT_CUDA_INFO"
	.sectionflags	@""
	.align	4


	//----- nvinfo : EIATTR_CUDA_API_VERSION
	.align		4
        /*0000*/ 	.byte	0x04, 0x37
        /*0002*/ 	.short	(.L_51 - .L_50)
.L_50:
        /*0004*/ 	.word	0x00000082


	//----- nvinfo : EIATTR_KPARAM_INFO
	.align		4
.L_51:
        /*0008*/ 	.byte	0x04, 0x17
        /*000a*/ 	.short	(.L_53 - .L_52)
.L_52:
        /*000c*/ 	.word	0x00000000
        /*0010*/ 	.short	0x0003
        /*0012*/ 	.short	0x0018
        /*0014*/ 	.byte	0x00, 0xf0, 0x21, 0x00


	//----- nvinfo : EIATTR_KPARAM_INFO
	.align		4
.L_53:
        /*0018*/ 	.byte	0x04, 0x17
        /*001a*/ 	.short	(.L_55 - .L_54)
.L_54:
        /*001c*/ 	.word	0x00000000
        /*0020*/ 	.short	0x0002
        /*0022*/ 	.short	0x0010
        /*0024*/ 	.byte	0x00, 0xf5, 0x21, 0x00


	//----- nvinfo : EIATTR_KPARAM_INFO
	.align		4
.L_55:
        /*0028*/ 	.byte	0x04, 0x17
        /*002a*/ 	.short	(.L_57 - .L_56)
.L_56:
        /*002c*/ 	.word	0x00000000
        /*0030*/ 	.short	0x0001
        /*0032*/ 	.short	0x0008
        /*0034*/ 	.byte	0x00, 0xf5, 0x21, 0x00


	//----- nvinfo : EIATTR_KPARAM_INFO
	.align		4
.L_57:
        /*0038*/ 	.byte	0x04, 0x17
        /*003a*/ 	.short	(.L_59 - .L_58)
.L_58:
        /*003c*/ 	.word	0x00000000
        /*0040*/ 	.short	0x0000
        /*0042*/ 	.short	0x0000
        /*0044*/ 	.byte	0x00, 0xf5, 0x21, 0x00


	//----- nvinfo : EIATTR_SPARSE_MMA_MASK
	.align		4
.L_59:
        /*0048*/ 	.byte	0x03, 0x50
        /*004a*/ 	.short	0x0000


	//----- nvinfo : EIATTR_MAXREG_COUNT
	.align		4
        /*004c*/ 	.byte	0x03, 0x1b
        /*004e*/ 	.short	0x00ff


	//----- nvinfo : EIATTR_MERCURY_ISA_VERSION
	.align		4
        /*0050*/ 	.byte	0x03, 0x5f
        /*0052*/ 	.short	0x0101


	//----- nvinfo : EIATTR_VRC_CTA_INIT_COUNT
	.align		4
        /*0054*/ 	.byte	0x02, 0x4a
	.zero		1
	.zero		1


	//----- nvinfo : EIATTR_EXIT_INSTR_OFFSETS
	.align		4
        /*0058*/ 	.byte	0x04, 0x1c
        /*005a*/ 	.short	(.L_61 - .L_60)


	//   ....[0]....
.L_60:
        /*005c*/ 	.word	0x00000010


	//----- nvinfo : EIATTR_CBANK_PARAM_SIZE
	.align		4
.L_61:
        /*0060*/ 	.byte	0x03, 0x19
        /*0062*/ 	.short	0x0020


	//----- nvinfo : EIATTR_PARAM_CBANK
	.align		4
        /*0064*/ 	.byte	0x04, 0x0a
        /*0066*/ 	.short	(.L_63 - .L_62)
	.align		4
.L_62:
        /*0068*/ 	.word	index@(.nv.constant0._Z11kernel_1t1ePfS_S_m)
        /*006c*/ 	.short	0x0380
        /*006e*/ 	.short	0x0020


	//----- nvinfo : EIATTR_SW_WAR
	.align		4
.L_63:
        /*0070*/ 	.byte	0x04, 0x36
        /*0072*/ 	.short	(.L_65 - .L_64)
.L_64:
        /*0074*/ 	.word	0x00000008
.L_65:


//--------------------- .nv.callgraph             --------------------------
	.section	.nv.callgraph,"",@"SHT_CUDA_CALLGRAPH"
	.align	4
	.sectionentsize	8
	.align		4
        /*0000*/ 	.word	0x00000000
	.align		4
        /*0004*/ 	.word	0xffffffff
	.align		4
        /*0008*/ 	.word	0x00000000
	.align		4
        /*000c*/ 	.word	0xfffffffe
	.align		4
        /*0010*/ 	.word	0x00000000
	.align		4
        /*0014*/ 	.word	0xfffffffd
	.align		4
        /*0018*/ 	.word	0x00000000
	.align		4
        /*001c*/ 	.word	0xfffffffc


//--------------------- .text._Z11kernel_1t1cPfS_S_m --------------------------
	.section	.text._Z11kernel_1t1cPfS_S_m,"ax",@progbits
	.align	128
        .global         _Z11kernel_1t1cPfS_S_m
        .type           _Z11kernel_1t1cPfS_S_m,@function
        .size           _Z11kernel_1t1cPfS_S_m,(.L_x_3 - _Z11kernel_1t1cPfS_S_m)
        .other          _Z11kernel_1t1cPfS_S_m,@"STO_CUDA_ENTRY STV_DEFAULT"
_Z11kernel_1t1cPfS_S_m:
.text._Z11kernel_1t1cPfS_S_m:
[----:B------:R-:W-:Y:S01]  /*0000*/  LDC R1, c[0x0][0x37c] ;  /* 0x0000df00ff017b82 */ /* 0x000fe20000000800 */
[----:B------:R-:W-:Y:S05]  /*0010*/  EXIT ;  /* 0x000000000000794d */ /* 0x000fea0003800000 */
.L_x_0:
[----:B------:R-:W-:-:S00]  /*0020*/  BRA `(.L_x_0) ;  /* 0xfffffffc00fc7947 */ /* 0x000fc0000383ffff */
[----:B------:R-:W-:-:S00]  /*0030*/  NOP ;  /* 0x0000000000007918 */ /* 0x000fc00000000000 */
        /* <DEDUP_REMOVED lines=12> */
.L_x_3:


//--------------------- .text._Z11kernel_1t1rPfS_S_m --------------------------
	.section	.text._Z11kernel_1t1rPfS_S_m,"ax",@progbits
	.align	128
        .global         _Z11kernel_1t1rPfS_S_m
        .type           _Z11kernel_1t1rPfS_S_m,@function
        .size           _Z11kernel_1t1rPfS_S_m,(.L_x_4 - _Z11kernel_1t1rPfS_S_m)
        .other          _Z11kernel_1t1rPfS_S_m,@"STO_CUDA_ENTRY STV_DEFAULT"
_Z11kernel_1t1rPfS_S_m:
.text._Z11kernel_1t1rPfS_S_m:
[----:B------:R-:W-:Y:S01]  /*0000*/  LDC R1, c[0x0][0x37c] ;  /* 0x0000df00ff017b82 */ /* 0x000fe20000000800 */
[----:B------:R-:W-:Y:S05]  /*0010*/  EXIT ;  /* 0x000000000000794d */ /* 0x000fea0003800000 */
.L_x_1:
        /* <DEDUP_REMOVED lines=14> */
.L_x_4:


//--------------------- .text._Z11kernel_1t1ePfS_S_m --------------------------
	.section	.text._Z11kernel_1t1ePfS_S_m,"ax",@progbits
	.align	128
        .global         _Z11kernel_1t1ePfS_S_m
        .type           _Z11kernel_1t1ePfS_S_m,@function
        .size           _Z11kernel_1t1ePfS_S_m,(.L_x_5 - _Z11kernel_1t1ePfS_S_m)
        .other          _Z11kernel_1t1ePfS_S_m,@"STO_CUDA_ENTRY STV_DEFAULT"
_Z11kernel_1t1ePfS_S_m:
.text._Z11kernel_1t1ePfS_S_m:
[----:B------:R-:W-:Y:S01]  /*0000*/  LDC R1, c[0x0][0x37c] ;  /* 0x0000df00ff017b82 */ /* 0x000fe20000000800 */
[----:B------:R-:W-:Y:S05]  /*0010*/  EXIT ;  /* 0x000000000000794d */ /* 0x000fea0003800000 */
.L_x_2:
        /* <DEDUP_REMOVED lines=14> */
.L_x_5:


//--------------------- .nv.shared.reserved.0     --------------------------
	.section	.nv.shared.reserved.0,"aw",@nobits
	.weak		__nv_reservedSMEM_offset_0_alias
	.size		__nv_reservedSMEM_offset_0_alias, 0, 64
	.other		__nv_reservedSMEM_offset_0_alias,@"STO_CUDA_RESERVED_SHARED STV_DEFAULT"
__nv_reservedSMEM_offset_0_alias:
	.zero		0
	.zero		64


//--------------------- .nv.constant0._Z11kernel_1t1cPfS_S_m --------------------------
	.section	.nv.constant0._Z11kernel_1t1cPfS_S_m,"a",@progbits
	.sectionflags	@""
	.align	4
.nv.constant0._Z11kernel_1t1cPfS_S_m:
	.zero		928


//--------------------- .nv.constant0._Z11kernel_1t1rPfS_S_m --------------------------
	.section	.nv.constant0._Z11kernel_1t1rPfS_S_m,"a",@progbits
	.sectionflags	@""
	.align	4
.nv.constant0._Z11kernel_1t1rPfS_S_m:
	.zero		928


//--------------------- .nv.constant0._Z11kernel_1t1ePfS_S_m --------------------------
	.section	.nv.constant0._Z11kernel_1t1ePfS_S_m,"a",@progbits
	.sectionflags	@""
	.align	4
.nv.constant0._Z11kernel_1t1ePfS_S_m:
	.zero		928


//--------------------- SYMBOLS --------------------------

	.type		.nv.reservedSmem.offset0,@object
	.size		.nv.reservedSmem.offset0,0x4
